	.headerflags	@"EF_CUDA_TEXMODE_UNIFIED EF_CUDA_64BIT_ADDRESS EF_CUDA_ACCELERATORS EF_CUDA_SM90 EF_CUDA_VIRTUAL_SM(EF_CUDA_SM90)"
	.elftype	@"ET_EXEC"


//--------------------- .nv.info                  --------------------------
	.section	.nv.info,"",@"SHT_CUDA_INFO"
	.align	4


	//----- nvinfo : EIATTR_REGCOUNT
	.align		4
        /*0000*/ 	.byte	0x04, 0x2f
        /*0002*/ 	.short	(.L_1 - .L_0)
	.align		4
.L_0:
        /*0004*/ 	.word	index@(triton_poi_fused__to_copy_gt_mul_0)
        /*0008*/ 	.word	0x00000013


	//----- nvinfo : EIATTR_MIN_STACK_SIZE
	.align		4
.L_1:
        /*000c*/ 	.byte	0x04, 0x12
        /*000e*/ 	.short	(.L_3 - .L_2)
	.align		4
.L_2:
        /*0010*/ 	.word	index@(triton_poi_fused__to_copy_gt_mul_0)
        /*0014*/ 	.word	0x00000000


	//----- nvinfo : EIATTR_FRAME_SIZE
	.align		4
.L_3:
        /*0018*/ 	.byte	0x04, 0x11
        /*001a*/ 	.short	(.L_5 - .L_4)
	.align		4
.L_4:
        /*001c*/ 	.word	index@(triton_poi_fused__to_copy_gt_mul_0)
        /*0020*/ 	.word	0x00000000


	//----- nvinfo : EIATTR_MIN_STACK_SIZE
	.align		4
.L_5:
        /*0024*/ 	.byte	0x04, 0x12
        /*0026*/ 	.short	(.L_7 - .L_6)
	.align		4
.L_6:
        /*0028*/ 	.word	index@(triton_poi_fused__to_copy_gt_mul_0)
        /*002c*/ 	.word	0x00000000
.L_7:


//--------------------- .nv.info.triton_poi_fused__to_copy_gt_mul_0 --------------------------
	.section	.nv.info.triton_poi_fused__to_copy_gt_mul_0,"",@"SHT_CUDA_INFO"
	.sectionflags	@""
	.align	4


	//----- nvinfo : EIATTR_CUDA_API_VERSION
	.align		4
        /*0000*/ 	.byte	0x04, 0x37
        /*0002*/ 	.short	(.L_9 - .L_8)
.L_8:
        /*0004*/ 	.word	0x0000007c


	//----- nvinfo : EIATTR_KPARAM_INFO
	.align		4
.L_9:
        /*0008*/ 	.byte	0x04, 0x17
        /*000a*/ 	.short	(.L_11 - .L_10)
.L_10:
        /*000c*/ 	.word	0x00000000
        /*0010*/ 	.short	0x0004
        /*0012*/ 	.short	0x001c
        /*0014*/ 	.byte	0x00, 0xf0, 0x11, 0x00


	//----- nvinfo : EIATTR_KPARAM_INFO
	.align		4
.L_11:
        /*0018*/ 	.byte	0x04, 0x17
        /*001a*/ 	.short	(.L_13 - .L_12)
.L_12:
        /*001c*/ 	.word	0x00000000
        /*0020*/ 	.short	0x0003
        /*0022*/ 	.short	0x0018
        /*0024*/ 	.byte	0x00, 0xf0, 0x11, 0x00


	//----- nvinfo : EIATTR_KPARAM_INFO
	.align		4
.L_13:
        /*0028*/ 	.byte	0x04, 0x17
        /*002a*/ 	.short	(.L_15 - .L_14)
.L_14:
        /*002c*/ 	.word	0x00000000
        /*0030*/ 	.short	0x0002
        /*0032*/ 	.short	0x0010
        /*0034*/ 	.byte	0x00, 0xf4, 0x21, 0x00


	//----- nvinfo : EIATTR_KPARAM_INFO
	.align		4
.L_15:
        /*0038*/ 	.byte	0x04, 0x17
        /*003a*/ 	.short	(.L_17 - .L_16)
.L_16:
        /*003c*/ 	.word	0x00000000
        /*0040*/ 	.short	0x0001
        /*0042*/ 	.short	0x0008
        /*0044*/ 	.byte	0x00, 0xf4, 0x21, 0x00


	//----- nvinfo : EIATTR_KPARAM_INFO
	.align		4
.L_17:
        /*0048*/ 	.byte	0x04, 0x17
        /*004a*/ 	.short	(.L_19 - .L_18)
.L_18:
        /*004c*/ 	.word	0x00000000
        /*0050*/ 	.short	0x0000
        /*0052*/ 	.short	0x0000
        /*0054*/ 	.byte	0x00, 0xf4, 0x21, 0x00


	//----- nvinfo : EIATTR_SPARSE_MMA_MASK
	.align		4
.L_19:
        /*0058*/ 	.byte	0x03, 0x50
        /*005a*/ 	.short	0x0000


	//----- nvinfo : EIATTR_MAXREG_COUNT
	.align		4
        /*005c*/ 	.byte	0x03, 0x1b
        /*005e*/ 	.short	0x00ff


	//----- nvinfo : EIATTR_EXIT_INSTR_OFFSETS
	.align		4
        /*0060*/ 	.byte	0x04, 0x1c
        /*0062*/ 	.short	(.L_21 - .L_20)


	//   ....[0]....
.L_20:
        /*0064*/ 	.word	0x00000320


	//   ....[1]....
        /*0068*/ 	.word	0x000003f0


	//----- nvinfo : EIATTR_REQNTID
	.align		4
.L_21:
        /*006c*/ 	.byte	0x04, 0x10
        /*006e*/ 	.short	(.L_23 - .L_22)
.L_22:
        /*0070*/ 	.word	0x00000080
        /*0074*/ 	.word	0x00000001
        /*0078*/ 	.word	0x00000001


	//----- nvinfo : EIATTR_CBANK_PARAM_SIZE
	.align		4
.L_23:
        /*007c*/ 	.byte	0x03, 0x19
        /*007e*/ 	.short	0x0020


	//----- nvinfo : EIATTR_PARAM_CBANK
	.align		4
        /*0080*/ 	.byte	0x04, 0x0a
        /*0082*/ 	.short	(.L_25 - .L_24)
	.align		4
.L_24:
        /*0084*/ 	.word	index@(.nv.constant0.triton_poi_fused__to_copy_gt_mul_0)
        /*0088*/ 	.short	0x0210
        /*008a*/ 	.short	0x0020


	//----- nvinfo : EIATTR_SW_WAR
	.align		4
.L_25:
        /*008c*/ 	.byte	0x04, 0x36
        /*008e*/ 	.short	(.L_27 - .L_26)
.L_26:
        /*0090*/ 	.word	0x00000008
.L_27:


//--------------------- .nv.callgraph             --------------------------
	.section	.nv.callgraph,"",@"SHT_CUDA_CALLGRAPH"
	.align	4
	.sectionentsize	8
	.align		4
        /*0000*/ 	.word	0x00000000
	.align		4
        /*0004*/ 	.word	0xffffffff
	.align		4
        /*0008*/ 	.word	0x00000000
	.align		4
        /*000c*/ 	.word	0xfffffffe
	.align		4
        /*0010*/ 	.word	0x00000000
	.align		4
        /*0014*/ 	.word	0xfffffffd
	.align		4
        /*0018*/ 	.word	0x00000000
	.align		4
        /*001c*/ 	.word	0xfffffffc


//--------------------- .text.triton_poi_fused__to_copy_gt_mul_0 --------------------------
	.section	.text.triton_poi_fused__to_copy_gt_mul_0,"ax",@progbits
	.sectionflags	@"SHF_BARRIERS=1"
	.align	128
        .global         triton_poi_fused__to_copy_gt_mul_0
        .type           triton_poi_fused__to_copy_gt_mul_0,@function
        .size           triton_poi_fused__to_copy_gt_mul_0,(.L_x_1 - triton_poi_fused__to_copy_gt_mul_0)
        .other          triton_poi_fused__to_copy_gt_mul_0,@"STO_CUDA_ENTRY STV_DEFAULT"
triton_poi_fused__to_copy_gt_mul_0:
.text.triton_poi_fused__to_copy_gt_mul_0:
[----:B------:R-:W0:Y:S02]  /*0000*/  LDC R1, c[0x0][0x28] ;  /* 0x00000a00ff017b82 */ /* 0x000e240000000800 */
[----:B------:R-:W1:Y:S01]  /*0010*/  S2R R16, SR_TID.X ;  /* 0x0000000000107919 */ /* 0x000e620000002100 */
[----:B------:R-:W2:Y:S01]  /*0020*/  LDC.64 R6, c[0x0][0x218] ;  /* 0x00008600ff067b82 */ /* 0x000ea20000000a00 */
[----:B------:R-:W-:Y:S01]  /*0030*/  ULDC.64 UR6, c[0x0][0x208] ;  /* 0x0000820000067ab9 */ /* 0x000fe20000000a00 */
[----:B------:R-:W3:Y:S01]  /*0040*/  S2R R0, SR_CTAID.Y ;  /* 0x0000000000007919 */ /* 0x000ee20000002600 */
[----:B------:R-:W4:Y:S05]  /*0050*/  S2R R10, SR_CTAID.X ;  /* 0x00000000000a7919 */ /* 0x000f2a0000002500 */
[----:B------:R-:W5:Y:S01]  /*0060*/  LDC.64 R4, c[0x0][0x210] ;  /* 0x00008400ff047b82 */ /* 0x000f620000000a00 */
[----:B-1----:R-:W-:Y:S01]  /*0070*/  SHF.R.U32.HI R11, RZ, 0x3, R16 ;  /* 0x00000003ff0b7819 */ /* 0x002fe20000011610 */
[----:B------:R-:W-:-:S02]  /*0080*/  IMAD.SHL.U32 R13, R16, 0x2, RZ ;  /* 0x00000002100d7824 */ /* 0x000fc400078e00ff */
[----:B---3--:R-:W-:Y:S01]  /*0090*/  IMAD.SHL.U32 R0, R0, 0x10, RZ ;  /* 0x0000001000007824 */ /* 0x008fe200078e00ff */
[----:B------:R-:W-:Y:S01]  /*00a0*/  SGXT.U32 R11, R11, 0x4 ;  /* 0x000000040b0b781a */ /* 0x000fe20000000000 */
[----:B----4-:R-:W-:-:S03]  /*00b0*/  IMAD.SHL.U32 R10, R10, 0x10, RZ ;  /* 0x000000100a0a7824 */ /* 0x010fc600078e00ff */
[----:B------:R-:W-:Y:S02]  /*00c0*/  LOP3.LUT R2, R0, R11, RZ, 0xfc, !PT ;  /* 0x0000000b00027212 */ /* 0x000fe400078efcff */
[----:B------:R-:W-:-:S04]  /*00d0*/  LOP3.LUT R3, R10, 0xe, R13, 0xf8, !PT ;  /* 0x0000000e0a037812 */ /* 0x000fc800078ef80d */
[C---:B------:R-:W-:Y:S01]  /*00e0*/  VIMNMX R8, R2.reuse, R3, !PT ;  /* 0x0000000302087248 */ /* 0x040fe20007fe0100 */
[----:B------:R-:W-:Y:S01]  /*00f0*/  IMAD R9, R2, 0x10, R3 ;  /* 0x0000001002097824 */ /* 0x000fe200078e0203 */
[----:B------:R-:W-:Y:S02]  /*0100*/  CS2R R2, SRZ ;  /* 0x0000000000027805 */ /* 0x000fe4000001ff00 */
[----:B------:R-:W-:Y:S01]  /*0110*/  ISETP.GE.AND P0, PT, R8, 0x10, PT ;  /* 0x000000100800780c */ /* 0x000fe20003f06270 */
[----:B--2---:R-:W-:-:S04]  /*0120*/  IMAD.WIDE R6, R9, 0x4, R6 ;  /* 0x0000000409067825 */ /* 0x004fc800078e0206 */
[----:B-----5:R-:W-:Y:S01]  /*0130*/  IMAD.WIDE R8, R9, 0x4, R4 ;  /* 0x0000000409087825 */ /* 0x020fe200078e0204 */
[----:B------:R-:W-:-:S07]  /*0140*/  CS2R R4, SRZ ;  /* 0x0000000000047805 */ /* 0x000fce000001ff00 */
[----:B------:R1:W2:Y:S04]  /*0150*/  @!P0 LDG.E.64 R2, desc[UR6][R6.64] ;  /* 0x0000000606028981 */ /* 0x0002a8000c1e1b00 */
[----:B------:R3:W4:Y:S01]  /*0160*/  @!P0 LDG.E.64 R4, desc[UR6][R8.64] ;  /* 0x0000000608048981 */ /* 0x000722000c1e1b00 */
[----:B------:R-:W5:Y:S01]  /*0170*/  S2UR UR5, SR_CgaCtaId ;  /* 0x00000000000579c3 */ /* 0x000f620000008800 */
[----:B------:R-:W-:Y:S01]  /*0180*/  SHF.R.U32.HI R12, RZ, 0x2, R16 ;  /* 0x00000002ff0c7819 */ /* 0x000fe20000011610 */
[----:B------:R-:W-:Y:S01]  /*0190*/  UMOV UR4, 0x400 ;  /* 0x0000040000047882 */ /* 0x000fe20000000000 */
[----:B------:R-:W-:Y:S02]  /*01a0*/  LOP3.LUT R0, R0, 0xe, R13, 0xf8, !PT ;  /* 0x0000000e00007812 */ /* 0x000fe400078ef80d */
[----:B------:R-:W-:Y:S01]  /*01b0*/  LOP3.LUT R15, R12, 0x1e, RZ, 0xc0, !PT ;  /* 0x0000001e0c0f7812 */ /* 0x000fe200078ec0ff */
[----:B------:R-:W-:Y:S01]  /*01c0*/  IMAD.SHL.U32 R12, R16, 0x20, RZ ;  /* 0x00000020100c7824 */ /* 0x000fe200078e00ff */
[----:B-1----:R-:W-:-:S02]  /*01d0*/  LOP3.LUT R7, R10, R11, RZ, 0xfc, !PT ;  /* 0x0000000b0a077212 */ /* 0x002fc400078efcff */
[----:B------:R-:W-:Y:S02]  /*01e0*/  LOP3.LUT R14, R13, 0xfe, RZ, 0xc0, !PT ;  /* 0x000000fe0d0e7812 */ /* 0x000fe400078ec0ff */
[----:B------:R-:W-:Y:S02]  /*01f0*/  LOP3.LUT R12, R12, 0xe0, RZ, 0xc0, !PT ;  /* 0x000000e00c0c7812 */ /* 0x000fe400078ec0ff */
[----:B---3--:R-:W-:Y:S01]  /*0200*/  VIMNMX R8, R0, R7, !PT ;  /* 0x0000000700087248 */ /* 0x008fe20007fe0100 */
[----:B------:R-:W-:Y:S01]  /*0210*/  IMAD.IADD R14, R14, 0x1, R15 ;  /* 0x000000010e0e7824 */ /* 0x000fe200078e020f */
[C---:B------:R-:W-:Y:S02]  /*0220*/  LOP3.LUT R11, R12.reuse, R11, RZ, 0xfc, !PT ;  /* 0x0000000b0c0b7212 */ /* 0x040fe400078efcff */
[C---:B------:R-:W-:Y:S02]  /*0230*/  LOP3.LUT R6, R12.reuse, 0x10, RZ, 0xfc, !PT ;  /* 0x000000100c067812 */ /* 0x040fe400078efcff */
[----:B------:R-:W-:-:S02]  /*0240*/  LEA.HI R12, R12, R11, RZ, 0x1d ;  /* 0x0000000b0c0c7211 */ /* 0x000fc400078fe8ff */
[----:B------:R-:W-:Y:S02]  /*0250*/  LEA.HI R6, R6, R11, RZ, 0x1d ;  /* 0x0000000b06067211 */ /* 0x000fe400078fe8ff */
[----:B------:R-:W-:Y:S01]  /*0260*/  ISETP.GE.AND P0, PT, R8, 0x10, PT ;  /* 0x000000100800780c */ /* 0x000fe20003f06270 */
[----:B-----5:R-:W-:-:S06]  /*0270*/  UPRMT UR4, UR5, 0x654, UR4 ;  /* 0x0000065405047896 */ /* 0x020fcc0008000004 */
[----:B------:R-:W-:Y:S02]  /*0280*/  LEA R14, R14, UR4, 0x2 ;  /* 0x000000040e0e7c11 */ /* 0x000fe4000f8e10ff */
[----:B--2---:R-:W-:Y:S02]  /*0290*/  FSET.BF.GT.AND R9, R2, -0.10000000149011611938, PT ;  /* 0xbdcccccd0209780a */ /* 0x004fe40003804000 */
[----:B------:R-:W-:Y:S02]  /*02a0*/  FSET.BF.GT.AND R2, R3, -0.10000000149011611938, PT ;  /* 0xbdcccccd0302780a */ /* 0x000fe40003804000 */
[----:B------:R-:W-:Y:S01]  /*02b0*/  LEA R3, R12, UR4, 0x2 ;  /* 0x000000040c037c11 */ /* 0x000fe2000f8e10ff */
[----:B----4-:R-:W-:Y:S02]  /*02c0*/  FMUL R4, R9, R4 ;  /* 0x0000000409047220 */ /* 0x010fe40000400000 */
[----:B------:R-:W-:Y:S01]  /*02d0*/  FMUL R2, R2, R5 ;  /* 0x0000000502027220 */ /* 0x000fe20000400000 */
[----:B------:R-:W-:-:S02]  /*02e0*/  LEA R5, R6, UR4, 0x2 ;  /* 0x0000000406057c11 */ /* 0x000fc4000f8e10ff */
[----:B------:R1:W-:Y:S04]  /*02f0*/  STS [R3], R4 ;  /* 0x0000000403007388 */ /* 0x0003e80000000800 */
[----:B------:R1:W-:Y:S01]  /*0300*/  STS [R5+0x40], R2 ;  /* 0x0000400205007388 */ /* 0x0003e20000000800 */
[----:B------:R-:W-:Y:S06]  /*0310*/  BAR.SYNC.DEFER_BLOCKING 0x0 ;  /* 0x0000000000007b1d */ /* 0x000fec0000010000 */
[----:B-1----:R-:W-:Y:S05]  /*0320*/  @P0 EXIT ;  /* 0x000000000000094d */ /* 0x002fea0003800000 */
[----:B------:R-:W0:Y:S01]  /*0330*/  LDS.64 R14, [R14] ;  /* 0x000000000e0e7984 */ /* 0x000e220000000a00 */
[----:B------:R-:W-:Y:S01]  /*0340*/  SHF.R.S32.HI R5, RZ, 0x1f, R0 ;  /* 0x0000001fff057819 */ /* 0x000fe20000011400 */
[----:B------:R-:W1:Y:S03]  /*0350*/  LDC.64 R2, c[0x0][0x220] ;  /* 0x00008800ff027b82 */ /* 0x000e660000000a00 */
[----:B------:R-:W-:-:S04]  /*0360*/  LEA.HI R5, R5, R0, RZ, 0x2 ;  /* 0x0000000005057211 */ /* 0x000fc800078f10ff */
[C---:B------:R-:W-:Y:S01]  /*0370*/  LOP3.LUT R9, R5.reuse, 0xfffffffc, RZ, 0xc0, !PT ;  /* 0xfffffffc05097812 */ /* 0x040fe200078ec0ff */
[----:B------:R-:W-:-:S04]  /*0380*/  IMAD.SHL.U32 R5, R5, 0x10, RZ ;  /* 0x0000001005057824 */ /* 0x000fc800078e00ff */
[----:B------:R-:W-:Y:S01]  /*0390*/  IMAD.IADD R0, R0, 0x1, -R9 ;  /* 0x0000000100007824 */ /* 0x000fe200078e0a09 */
[----:B------:R-:W-:-:S03]  /*03a0*/  LOP3.LUT R5, R5, 0xffffffc0, RZ, 0xc0, !PT ;  /* 0xffffffc005057812 */ /* 0x000fc600078ec0ff */
[----:B------:R-:W-:-:S04]  /*03b0*/  IMAD R0, R7, 0x4, R0 ;  /* 0x0000000407007824 */ /* 0x000fc800078e0200 */
[----:B------:R-:W-:-:S04]  /*03c0*/  IMAD.IADD R5, R0, 0x1, R5 ;  /* 0x0000000100057824 */ /* 0x000fc800078e0205 */
[----:B-1----:R-:W-:-:S05]  /*03d0*/  IMAD.WIDE R2, R5, 0x4, R2 ;  /* 0x0000000405027825 */ /* 0x002fca00078e0202 */
[----:B0-----:R-:W-:Y:S01]  /*03e0*/  STG.E.64 desc[UR6][R2.64], R14 ;  /* 0x0000000e02007986 */ /* 0x001fe2000c101b06 */
[----:B------:R-:W-:Y:S05]  /*03f0*/  EXIT ;  /* 0x000000000000794d */ /* 0x000fea0003800000 */
.L_x_0:
[----:B------:R-:W-:-:S00]  /*0400*/  BRA `(.L_x_0) ;  /* 0xfffffffc00fc7947 */ /* 0x000fc0000383ffff */
[----:B------:R-:W-:-:S00]  /*0410*/  NOP ;  /* 0x0000000000007918 */ /* 0x000fc00000000000 */
        /* <DEDUP_REMOVED lines=14> */
.L_x_1:


//--------------------- .nv.shared.triton_poi_fused__to_copy_gt_mul_0 --------------------------
	.section	.nv.shared.triton_poi_fused__to_copy_gt_mul_0,"aw",@nobits
	.sectionflags	@""
	.align	16
	.zero		1024


//--------------------- .nv.constant0.triton_poi_fused__to_copy_gt_mul_0 --------------------------
	.section	.nv.constant0.triton_poi_fused__to_copy_gt_mul_0,"a",@progbits
	.sectionflags	@""
	.align	4
.nv.constant0.triton_poi_fused__to_copy_gt_mul_0:
	.zero		560
